	.headerflags	@"EF_CUDA_TEXMODE_UNIFIED EF_CUDA_64BIT_ADDRESS EF_CUDA_ACCELERATORS EF_CUDA_SM90 EF_CUDA_VIRTUAL_SM(EF_CUDA_SM90)"
	.elftype	@"ET_EXEC"


//--------------------- .nv.info                  --------------------------
	.section	.nv.info,"",@"SHT_CUDA_INFO"
	.align	4


	//----- nvinfo : EIATTR_REGCOUNT
	.align		4
        /*0000*/ 	.byte	0x04, 0x2f
        /*0002*/ 	.short	(.L_2 - .L_1)
	.align		4
.L_1:
        /*0004*/ 	.word	index@(triton_poi_fused_add_native_layer_norm_5)
        /*0008*/ 	.word	0x0000001c


	//----- nvinfo : EIATTR_MIN_STACK_SIZE
	.align		4
.L_2:
        /*000c*/ 	.byte	0x04, 0x12
        /*000e*/ 	.short	(.L_4 - .L_3)
	.align		4
.L_3:
        /*0010*/ 	.word	index@(triton_poi_fused_add_native_layer_norm_5)
        /*0014*/ 	.word	0x00000000


	//----- nvinfo : EIATTR_FRAME_SIZE
	.align		4
.L_4:
        /*0018*/ 	.byte	0x04, 0x11
        /*001a*/ 	.short	(.L_6 - .L_5)
	.align		4
.L_5:
        /*001c*/ 	.word	index@(triton_poi_fused_add_native_layer_norm_5)
        /*0020*/ 	.word	0x00000000


	//----- nvinfo : EIATTR_MIN_STACK_SIZE
	.align		4
.L_6:
        /*0024*/ 	.byte	0x04, 0x12
        /*0026*/ 	.short	(.L_8 - .L_7)
	.align		4
.L_7:
        /*0028*/ 	.word	index@(triton_poi_fused_add_native_layer_norm_5)
        /*002c*/ 	.word	0x00000000
.L_8:


//--------------------- .nv.info.triton_poi_fused_add_native_layer_norm_5 --------------------------
	.section	.nv.info.triton_poi_fused_add_native_layer_norm_5,"",@"SHT_CUDA_INFO"
	.sectionflags	@""
	.align	4


	//----- nvinfo : EIATTR_CUDA_API_VERSION
	.align		4
        /*0000*/ 	.byte	0x04, 0x37
        /*0002*/ 	.short	(.L_10 - .L_9)
.L_9:
        /*0004*/ 	.word	0x0000007c


	//----- nvinfo : EIATTR_KPARAM_INFO
	.align		4
.L_10:
        /*0008*/ 	.byte	0x04, 0x17
        /*000a*/ 	.short	(.L_12 - .L_11)
.L_11:
        /*000c*/ 	.word	0x00000000
        /*0010*/ 	.short	0x0007
        /*0012*/ 	.short	0x0038
        /*0014*/ 	.byte	0x00, 0xf0, 0x11, 0x00


	//----- nvinfo : EIATTR_KPARAM_INFO
	.align		4
.L_12:
        /*0018*/ 	.byte	0x04, 0x17
        /*001a*/ 	.short	(.L_14 - .L_13)
.L_13:
        /*001c*/ 	.word	0x00000000
        /*0020*/ 	.short	0x0006
        /*0022*/ 	.short	0x0030
        /*0024*/ 	.byte	0x00, 0xf4, 0x21, 0x00


	//----- nvinfo : EIATTR_KPARAM_INFO
	.align		4
.L_14:
        /*0028*/ 	.byte	0x04, 0x17
        /*002a*/ 	.short	(.L_16 - .L_15)
.L_15:
        /*002c*/ 	.word	0x00000000
        /*0030*/ 	.short	0x0005
        /*0032*/ 	.short	0x0028
        /*0034*/ 	.byte	0x00, 0xf4, 0x21, 0x00


	//----- nvinfo : EIATTR_KPARAM_INFO
	.align		4
.L_16:
        /*0038*/ 	.byte	0x04, 0x17
        /*003a*/ 	.short	(.L_18 - .L_17)
.L_17:
        /*003c*/ 	.word	0x00000000
        /*0040*/ 	.short	0x0004
        /*0042*/ 	.short	0x0020
        /*0044*/ 	.byte	0x00, 0xf4, 0x21, 0x00


	//----- nvinfo : EIATTR_KPARAM_INFO
	.align		4
.L_18:
        /*0048*/ 	.byte	0x04, 0x17
        /*004a*/ 	.short	(.L_20 - .L_19)
.L_19:
        /*004c*/ 	.word	0x00000000
        /*0050*/ 	.short	0x0003
        /*0052*/ 	.short	0x0018
        /*0054*/ 	.byte	0x00, 0xf4, 0x21, 0x00


	//----- nvinfo : EIATTR_KPARAM_INFO
	.align		4
.L_20:
        /*0058*/ 	.byte	0x04, 0x17
        /*005a*/ 	.short	(.L_22 - .L_21)
.L_21:
        /*005c*/ 	.word	0x00000000
        /*0060*/ 	.short	0x0002
        /*0062*/ 	.short	0x0010
        /*0064*/ 	.byte	0x00, 0xf4, 0x21, 0x00


	//----- nvinfo : EIATTR_KPARAM_INFO
	.align		4
.L_22:
        /*0068*/ 	.byte	0x04, 0x17
        /*006a*/ 	.short	(.L_24 - .L_23)
.L_23:
        /*006c*/ 	.word	0x00000000
        /*0070*/ 	.short	0x0001
        /*0072*/ 	.short	0x0008
        /*0074*/ 	.byte	0x00, 0xf4, 0x21, 0x00


	//----- nvinfo : EIATTR_KPARAM_INFO
	.align		4
.L_24:
        /*0078*/ 	.byte	0x04, 0x17
        /*007a*/ 	.short	(.L_26 - .L_25)
.L_25:
        /*007c*/ 	.word	0x00000000
        /*0080*/ 	.short	0x0000
        /*0082*/ 	.short	0x0000
        /*0084*/ 	.byte	0x00, 0xf4, 0x21, 0x00


	//----- nvinfo : EIATTR_SPARSE_MMA_MASK
	.align		4
.L_26:
        /*0088*/ 	.byte	0x03, 0x50
        /*008a*/ 	.short	0x0000


	//----- nvinfo : EIATTR_MAXREG_COUNT
	.align		4
        /*008c*/ 	.byte	0x03, 0x1b
        /*008e*/ 	.short	0x00ff


	//----- nvinfo : EIATTR_EXIT_INSTR_OFFSETS
	.align		4
        /*0090*/ 	.byte	0x04, 0x1c
        /*0092*/ 	.short	(.L_28 - .L_27)


	//   ....[0]....
.L_27:
        /*0094*/ 	.word	0x00000360


	//   ....[1]....
        /*0098*/ 	.word	0x00000380


	//----- nvinfo : EIATTR_REQNTID
	.align		4
.L_28:
        /*009c*/ 	.byte	0x04, 0x10
        /*009e*/ 	.short	(.L_30 - .L_29)
.L_29:
        /*00a0*/ 	.word	0x00000020
        /*00a4*/ 	.word	0x00000001
        /*00a8*/ 	.word	0x00000001


	//----- nvinfo : EIATTR_CBANK_PARAM_SIZE
	.align		4
.L_30:
        /*00ac*/ 	.byte	0x03, 0x19
        /*00ae*/ 	.short	0x003c


	//----- nvinfo : EIATTR_PARAM_CBANK
	.align		4
        /*00b0*/ 	.byte	0x04, 0x0a
        /*00b2*/ 	.short	(.L_32 - .L_31)
	.align		4
.L_31:
        /*00b4*/ 	.word	index@(.nv.constant0.triton_poi_fused_add_native_layer_norm_5)
        /*00b8*/ 	.short	0x0210
        /*00ba*/ 	.short	0x003c


	//----- nvinfo : EIATTR_SW_WAR
	.align		4
.L_32:
        /*00bc*/ 	.byte	0x04, 0x36
        /*00be*/ 	.short	(.L_34 - .L_33)
.L_33:
        /*00c0*/ 	.word	0x00000008
.L_34:


//--------------------- .nv.callgraph             --------------------------
	.section	.nv.callgraph,"",@"SHT_CUDA_CALLGRAPH"
	.align	4
	.sectionentsize	8
	.align		4
        /*0000*/ 	.word	0x00000000
	.align		4
        /*0004*/ 	.word	0xffffffff
	.align		4
        /*0008*/ 	.word	0x00000000
	.align		4
        /*000c*/ 	.word	0xfffffffe
	.align		4
        /*0010*/ 	.word	0x00000000
	.align		4
        /*0014*/ 	.word	0xfffffffd
	.align		4
        /*0018*/ 	.word	0x00000000
	.align		4
        /*001c*/ 	.word	0xfffffffc


//--------------------- .nv.constant4             --------------------------
	.section	.nv.constant4,"a",@progbits
	.align	8
	.align		8
.nv.constant4:
        /*0000*/ 	.dword	_$_str


//--------------------- .text.triton_poi_fused_add_native_layer_norm_5 --------------------------
	.section	.text.triton_poi_fused_add_native_layer_norm_5,"ax",@progbits
	.align	128
        .global         triton_poi_fused_add_native_layer_norm_5
        .type           triton_poi_fused_add_native_layer_norm_5,@function
        .size           triton_poi_fused_add_native_layer_norm_5,(.L_x_1 - triton_poi_fused_add_native_layer_norm_5)
        .other          triton_poi_fused_add_native_layer_norm_5,@"STO_CUDA_ENTRY STV_DEFAULT"
triton_poi_fused_add_native_layer_norm_5:
.text.triton_poi_fused_add_native_layer_norm_5:
[----:B------:R-:W0:Y:S01]  /*0000*/  LDC R1, c[0x0][0x28] ;  /* 0x00000a00ff017b82 */ /* 0x000e220000000800 */
[----:B------:R-:W1:Y:S07]  /*0010*/  S2R R0, SR_TID.X ;  /* 0x0000000000007919 */ /* 0x000e6e0000002100 */
[----:B------:R-:W2:Y:S01]  /*0020*/  LDC.64 R8, c[0x0][0x228] ;  /* 0x00008a00ff087b82 */ /* 0x000ea20000000a00 */
[----:B------:R-:W-:Y:S01]  /*0030*/  CS2R R22, SRZ ;  /* 0x0000000000167805 */ /* 0x000fe2000001ff00 */
[----:B------:R-:W-:Y:S01]  /*0040*/  ULDC.64 UR4, c[0x0][0x208] ;  /* 0x0000820000047ab9 */ /* 0x000fe20000000a00 */
[----:B------:R-:W3:Y:S05]  /*0050*/  S2R R15, SR_CTAID.X ;  /* 0x00000000000f7919 */ /* 0x000eea0000002500 */
[----:B------:R-:W4:Y:S08]  /*0060*/  LDC.64 R2, c[0x0][0x210] ;  /* 0x00008400ff027b82 */ /* 0x000f300000000a00 */
[----:B------:R-:W5:Y:S08]  /*0070*/  LDC.64 R4, c[0x0][0x218] ;  /* 0x00008600ff047b82 */ /* 0x000f700000000a00 */
[----:B------:R-:W5:Y:S01]  /*0080*/  LDC.64 R6, c[0x0][0x220] ;  /* 0x00008800ff067b82 */ /* 0x000f620000000a00 */
[----:B-1----:R-:W-:-:S07]  /*0090*/  SHF.L.U32 R0, R0, 0x1, RZ ;  /* 0x0000000100007819 */ /* 0x002fce00000006ff */
[----:B------:R-:W1:Y:S01]  /*00a0*/  LDC.64 R10, c[0x0][0x230] ;  /* 0x00008c00ff0a7b82 */ /* 0x000e620000000a00 */
[----:B------:R-:W-:-:S04]  /*00b0*/  LOP3.LUT R0, R0, 0x3e, RZ, 0xc0, !PT ;  /* 0x0000003e00007812 */ /* 0x000fc800078ec0ff */
[----:B---3--:R-:W-:-:S03]  /*00c0*/  LEA R15, R15, R0, 0x6 ;  /* 0x000000000f0f7211 */ /* 0x008fc600078e30ff */
[----:B------:R-:W3:Y:S01]  /*00d0*/  LDC.64 R12, c[0x0][0x238] ;  /* 0x00008e00ff0c7b82 */ /* 0x000ee20000000a00 */
[----:B------:R-:W-:Y:S02]  /*00e0*/  SHF.R.S32.HI R0, RZ, 0x1f, R15 ;  /* 0x0000001fff007819 */ /* 0x000fe4000001140f */
[----:B------:R-:W-:Y:S02]  /*00f0*/  ISETP.GE.AND P0, PT, R15, 0x40, PT ;  /* 0x000000400f00780c */ /* 0x000fe40003f06270 */
[----:B------:R-:W-:-:S04]  /*0100*/  LEA.HI R0, R0, R15, RZ, 0x2 ;  /* 0x0000000f00007211 */ /* 0x000fc800078f10ff */
[----:B------:R-:W-:-:S05]  /*0110*/  SHF.R.S32.HI R17, RZ, 0x2, R0 ;  /* 0x00000002ff117819 */ /* 0x000fca0000011400 */
[----:B--2---:R-:W-:-:S05]  /*0120*/  IMAD.WIDE R8, R17, 0x4, R8 ;  /* 0x0000000411087825 */ /* 0x004fca00078e0208 */
[----:B------:R-:W2:Y:S01]  /*0130*/  @!P0 LDG.E.EL R22, desc[UR4][R8.64] ;  /* 0x0000000408168981 */ /* 0x000ea2000c2e1900 */
[----:B------:R-:W-:Y:S02]  /*0140*/  CS2R R18, SRZ ;  /* 0x0000000000127805 */ /* 0x000fe4000001ff00 */
[----:B------:R-:W-:Y:S01]  /*0150*/  CS2R R20, SRZ ;  /* 0x0000000000147805 */ /* 0x000fe2000001ff00 */
[----:B------:R-:W-:Y:S01]  /*0160*/  HFMA2.MMA R14, -RZ, RZ, 0, 0 ;  /* 0x00000000ff0e7435 */ /* 0x000fe200000001ff */
[----:B------:R1:W2:Y:S01]  /*0170*/  @!P0 LDG.E.EL R23, desc[UR4][R8.64] ;  /* 0x0000000408178981 */ /* 0x0002a2000c2e1900 */
[----:B----4-:R-:W-:Y:S01]  /*0180*/  IMAD.WIDE R2, R15, 0x4, R2 ;  /* 0x000000040f027825 */ /* 0x010fe200078e0202 */
[----:B------:R-:W-:-:S03]  /*0190*/  LOP3.LUT R0, R0, 0xfffffffc, RZ, 0xc0, !PT ;  /* 0xfffffffc00007812 */ /* 0x000fc600078ec0ff */
[----:B-----5:R-:W-:Y:S01]  /*01a0*/  IMAD.WIDE R4, R15, 0x4, R4 ;  /* 0x000000040f047825 */ /* 0x020fe200078e0204 */
[----:B------:R-:W-:Y:S01]  /*01b0*/  MOV R16, RZ ;  /* 0x000000ff00107202 */ /* 0x000fe20000000f00 */
[----:B------:R4:W5:Y:S02]  /*01c0*/  @!P0 LDG.E.64 R18, desc[UR4][R2.64] ;  /* 0x0000000402128981 */ /* 0x000964000c1e1b00 */
[----:B0-----:R-:W-:Y:S01]  /*01d0*/  IMAD.WIDE R6, R17, 0x4, R6 ;  /* 0x0000000411067825 */ /* 0x001fe200078e0206 */
[----:B------:R-:W-:Y:S01]  /*01e0*/  IADD3 R17, R15, -R0, RZ ;  /* 0x800000000f117210 */ /* 0x000fe20007ffe0ff */
[----:B------:R-:W5:Y:S01]  /*01f0*/  @!P0 LDG.E.64 R20, desc[UR4][R4.64] ;  /* 0x0000000404148981 */ /* 0x000f62000c1e1b00 */
[----:B------:R-:W-:-:S03]  /*0200*/  CS2R R24, SRZ ;  /* 0x0000000000187805 */ /* 0x000fc6000001ff00 */
[----:B------:R-:W5:Y:S01]  /*0210*/  @!P0 LDG.E.EL R14, desc[UR4][R6.64] ;  /* 0x00000004060e8981 */ /* 0x000f62000c2e1900 */
[C---:B-1----:R-:W-:Y:S01]  /*0220*/  IMAD.WIDE R8, R17.reuse, 0x4, R10 ;  /* 0x0000000411087825 */ /* 0x042fe200078e020a */
[----:B----4-:R-:W0:Y:S02]  /*0230*/  LDC.64 R2, c[0x0][0x240] ;  /* 0x00009000ff027b82 */ /* 0x010e240000000a00 */
[----:B------:R-:W4:Y:S01]  /*0240*/  @!P0 LDG.E.EL R16, desc[UR4][R6.64] ;  /* 0x0000000406108981 */ /* 0x000f22000c2e1900 */
[----:B---3--:R-:W-:Y:S01]  /*0250*/  IMAD.WIDE R10, R17, 0x4, R12 ;  /* 0x00000004110a7825 */ /* 0x008fe200078e020c */
[----:B------:R-:W-:-:S04]  /*0260*/  CS2R R12, SRZ ;  /* 0x00000000000c7805 */ /* 0x000fc8000001ff00 */
[----:B------:R-:W3:Y:S04]  /*0270*/  @!P0 LDG.E.EL.64 R24, desc[UR4][R10.64] ;  /* 0x000000040a188981 */ /* 0x000ee8000c2e1b00 */
[----:B------:R-:W3:Y:S01]  /*0280*/  @!P0 LDG.E.EL.64 R12, desc[UR4][R8.64] ;  /* 0x00000004080c8981 */ /* 0x000ee2000c2e1b00 */
[----:B0-----:R-:W-:-:S04]  /*0290*/  IMAD.WIDE R2, R15, 0x4, R2 ;  /* 0x000000040f027825 */ /* 0x001fc800078e0202 */
[----:B--2---:R-:W-:Y:S01]  /*02a0*/  FADD R22, R22, 9.9999999747524270788e-07 ;  /* 0x358637bd16167421 */ /* 0x004fe20000000000 */
[----:B------:R-:W-:-:S05]  /*02b0*/  FADD R23, R23, 9.9999999747524270788e-07 ;  /* 0x358637bd17177421 */ /* 0x000fca0000000000 */
[----:B------:R-:W0:Y:S08]  /*02c0*/  MUFU.RSQ R22, R22 ;  /* 0x0000001600167308 */ /* 0x000e300000001400 */
[----:B------:R-:W1:Y:S01]  /*02d0*/  MUFU.RSQ R23, R23 ;  /* 0x0000001700177308 */ /* 0x000e620000001400 */
[----:B-----5:R-:W-:Y:S01]  /*02e0*/  FADD R5, R20, R18 ;  /* 0x0000001214057221 */ /* 0x020fe20000000000 */
[----:B------:R-:W-:-:S03]  /*02f0*/  FADD R19, R21, R19 ;  /* 0x0000001315137221 */ /* 0x000fc60000000000 */
[----:B------:R-:W-:Y:S01]  /*0300*/  FADD R5, R5, -R14 ;  /* 0x8000000e05057221 */ /* 0x000fe20000000000 */
[----:B----4-:R-:W-:-:S03]  /*0310*/  FADD R16, R19, -R16 ;  /* 0x8000001013107221 */ /* 0x010fc60000000000 */
[----:B0-----:R-:W-:Y:S01]  /*0320*/  FMUL R5, R22, R5 ;  /* 0x0000000516057220 */ /* 0x001fe20000400000 */
[----:B-1----:R-:W-:-:S03]  /*0330*/  FMUL R16, R23, R16 ;  /* 0x0000001017107220 */ /* 0x002fc60000400000 */
[----:B---3--:R-:W-:Y:S01]  /*0340*/  FFMA R12, R5, R12, R24 ;  /* 0x0000000c050c7223 */ /* 0x008fe20000000018 */
[----:B------:R-:W-:Y:S01]  /*0350*/  FFMA R13, R16, R13, R25 ;  /* 0x0000000d100d7223 */ /* 0x000fe20000000019 */
[----:B------:R-:W-:Y:S06]  /*0360*/  @P0 EXIT ;  /* 0x000000000000094d */ /* 0x000fec0003800000 */
[----:B------:R-:W-:Y:S01]  /*0370*/  STG.E.64 desc[UR4][R2.64], R12 ;  /* 0x0000000c02007986 */ /* 0x000fe2000c101b04 */
[----:B------:R-:W-:Y:S05]  /*0380*/  EXIT ;  /* 0x000000000000794d */ /* 0x000fea0003800000 */
.L_x_0:
[----:B------:R-:W-:-:S00]  /*0390*/  BRA `(.L_x_0) ;  /* 0xfffffffc00fc7947 */ /* 0x000fc0000383ffff */
[----:B------:R-:W-:-:S00]  /*03a0*/  NOP ;  /* 0x0000000000007918 */ /* 0x000fc00000000000 */
        /* <DEDUP_REMOVED lines=13> */
.L_x_1:


//--------------------- .nv.global.init           --------------------------
	.section	.nv.global.init,"aw",@progbits
.nv.global.init:
	.type		_$_str,@object
	.size		_$_str,(.L_0 - _$_str)
_$_str:
        /*0000*/ 	.byte	0x5f, 0x5f, 0x43, 0x55, 0x44, 0x41, 0x5f, 0x46, 0x54, 0x5a, 0x00
.L_0:


//--------------------- .nv.constant0.triton_poi_fused_add_native_layer_norm_5 --------------------------
	.section	.nv.constant0.triton_poi_fused_add_native_layer_norm_5,"a",@progbits
	.sectionflags	@""
	.align	4
.nv.constant0.triton_poi_fused_add_native_layer_norm_5:
	.zero		588
